	.headerflags	@"EF_CUDA_TEXMODE_UNIFIED EF_CUDA_64BIT_ADDRESS EF_CUDA_ACCELERATORS EF_CUDA_SM90 EF_CUDA_VIRTUAL_SM(EF_CUDA_SM90)"
	.elftype	@"ET_EXEC"


//--------------------- .nv.info                  --------------------------
	.section	.nv.info,"",@"SHT_CUDA_INFO"
	.align	4


	//----- nvinfo : EIATTR_REGCOUNT
	.align		4
        /*0000*/ 	.byte	0x04, 0x2f
        /*0002*/ 	.short	(.L_2 - .L_1)
	.align		4
.L_1:
        /*0004*/ 	.word	index@(triton_poi_fused_add_native_group_norm_relu_13)
        /*0008*/ 	.word	0x00000028


	//----- nvinfo : EIATTR_MIN_STACK_SIZE
	.align		4
.L_2:
        /*000c*/ 	.byte	0x04, 0x12
        /*000e*/ 	.short	(.L_4 - .L_3)
	.align		4
.L_3:
        /*0010*/ 	.word	index@(triton_poi_fused_add_native_group_norm_relu_13)
        /*0014*/ 	.word	0x00000000


	//----- nvinfo : EIATTR_FRAME_SIZE
	.align		4
.L_4:
        /*0018*/ 	.byte	0x04, 0x11
        /*001a*/ 	.short	(.L_6 - .L_5)
	.align		4
.L_5:
        /*001c*/ 	.word	index@(triton_poi_fused_add_native_group_norm_relu_13)
        /*0020*/ 	.word	0x00000000


	//----- nvinfo : EIATTR_MIN_STACK_SIZE
	.align		4
.L_6:
        /*0024*/ 	.byte	0x04, 0x12
        /*0026*/ 	.short	(.L_8 - .L_7)
	.align		4
.L_7:
        /*0028*/ 	.word	index@(triton_poi_fused_add_native_group_norm_relu_13)
        /*002c*/ 	.word	0x00000000
.L_8:


//--------------------- .nv.info.triton_poi_fused_add_native_group_norm_relu_13 --------------------------
	.section	.nv.info.triton_poi_fused_add_native_group_norm_relu_13,"",@"SHT_CUDA_INFO"
	.sectionflags	@""
	.align	4


	//----- nvinfo : EIATTR_CUDA_API_VERSION
	.align		4
        /*0000*/ 	.byte	0x04, 0x37
        /*0002*/ 	.short	(.L_10 - .L_9)
.L_9:
        /*0004*/ 	.word	0x0000007c


	//----- nvinfo : EIATTR_KPARAM_INFO
	.align		4
.L_10:
        /*0008*/ 	.byte	0x04, 0x17
        /*000a*/ 	.short	(.L_12 - .L_11)
.L_11:
        /*000c*/ 	.word	0x00000000
        /*0010*/ 	.short	0x000b
        /*0012*/ 	.short	0x0058
        /*0014*/ 	.byte	0x00, 0xf0, 0x11, 0x00


	//----- nvinfo : EIATTR_KPARAM_INFO
	.align		4
.L_12:
        /*0018*/ 	.byte	0x04, 0x17
        /*001a*/ 	.short	(.L_14 - .L_13)
.L_13:
        /*001c*/ 	.word	0x00000000
        /*0020*/ 	.short	0x000a
        /*0022*/ 	.short	0x0050
        /*0024*/ 	.byte	0x00, 0xf4, 0x21, 0x00


	//----- nvinfo : EIATTR_KPARAM_INFO
	.align		4
.L_14:
        /*0028*/ 	.byte	0x04, 0x17
        /*002a*/ 	.short	(.L_16 - .L_15)
.L_15:
        /*002c*/ 	.word	0x00000000
        /*0030*/ 	.short	0x0009
        /*0032*/ 	.short	0x0048
        /*0034*/ 	.byte	0x00, 0xf4, 0x21, 0x00


	//----- nvinfo : EIATTR_KPARAM_INFO
	.align		4
.L_16:
        /*0038*/ 	.byte	0x04, 0x17
        /*003a*/ 	.short	(.L_18 - .L_17)
.L_17:
        /*003c*/ 	.word	0x00000000
        /*0040*/ 	.short	0x0008
        /*0042*/ 	.short	0x0040
        /*0044*/ 	.byte	0x00, 0xf4, 0x21, 0x00


	//----- nvinfo : EIATTR_KPARAM_INFO
	.align		4
.L_18:
        /*0048*/ 	.byte	0x04, 0x17
        /*004a*/ 	.short	(.L_20 - .L_19)
.L_19:
        /*004c*/ 	.word	0x00000000
        /*0050*/ 	.short	0x0007
        /*0052*/ 	.short	0x0038
        /*0054*/ 	.byte	0x00, 0xf4, 0x21, 0x00


	//----- nvinfo : EIATTR_KPARAM_INFO
	.align		4
.L_20:
        /*0058*/ 	.byte	0x04, 0x17
        /*005a*/ 	.short	(.L_22 - .L_21)
.L_21:
        /*005c*/ 	.word	0x00000000
        /*0060*/ 	.short	0x0006
        /*0062*/ 	.short	0x0030
        /*0064*/ 	.byte	0x00, 0xf4, 0x21, 0x00


	//----- nvinfo : EIATTR_KPARAM_INFO
	.align		4
.L_22:
        /*0068*/ 	.byte	0x04, 0x17
        /*006a*/ 	.short	(.L_24 - .L_23)
.L_23:
        /*006c*/ 	.word	0x00000000
        /*0070*/ 	.short	0x0005
        /*0072*/ 	.short	0x0028
        /*0074*/ 	.byte	0x00, 0xf4, 0x21, 0x00


	//----- nvinfo : EIATTR_KPARAM_INFO
	.align		4
.L_24:
        /*0078*/ 	.byte	0x04, 0x17
        /*007a*/ 	.short	(.L_26 - .L_25)
.L_25:
        /*007c*/ 	.word	0x00000000
        /*0080*/ 	.short	0x0004
        /*0082*/ 	.short	0x0020
        /*0084*/ 	.byte	0x00, 0xf4, 0x21, 0x00


	//----- nvinfo : EIATTR_KPARAM_INFO
	.align		4
.L_26:
        /*0088*/ 	.byte	0x04, 0x17
        /*008a*/ 	.short	(.L_28 - .L_27)
.L_27:
        /*008c*/ 	.word	0x00000000
        /*0090*/ 	.short	0x0003
        /*0092*/ 	.short	0x0018
        /*0094*/ 	.byte	0x00, 0xf4, 0x21, 0x00


	//----- nvinfo : EIATTR_KPARAM_INFO
	.align		4
.L_28:
        /*0098*/ 	.byte	0x04, 0x17
        /*009a*/ 	.short	(.L_30 - .L_29)
.L_29:
        /*009c*/ 	.word	0x00000000
        /*00a0*/ 	.short	0x0002
        /*00a2*/ 	.short	0x0010
        /*00a4*/ 	.byte	0x00, 0xf4, 0x21, 0x00


	//----- nvinfo : EIATTR_KPARAM_INFO
	.align		4
.L_30:
        /*00a8*/ 	.byte	0x04, 0x17
        /*00aa*/ 	.short	(.L_32 - .L_31)
.L_31:
        /*00ac*/ 	.word	0x00000000
        /*00b0*/ 	.short	0x0001
        /*00b2*/ 	.short	0x0008
        /*00b4*/ 	.byte	0x00, 0xf4, 0x21, 0x00


	//----- nvinfo : EIATTR_KPARAM_INFO
	.align		4
.L_32:
        /*00b8*/ 	.byte	0x04, 0x17
        /*00ba*/ 	.short	(.L_34 - .L_33)
.L_33:
        /*00bc*/ 	.word	0x00000000
        /*00c0*/ 	.short	0x0000
        /*00c2*/ 	.short	0x0000
        /*00c4*/ 	.byte	0x00, 0xf4, 0x21, 0x00


	//----- nvinfo : EIATTR_SPARSE_MMA_MASK
	.align		4
.L_34:
        /*00c8*/ 	.byte	0x03, 0x50
        /*00ca*/ 	.short	0x0000


	//----- nvinfo : EIATTR_MAXREG_COUNT
	.align		4
        /*00cc*/ 	.byte	0x03, 0x1b
        /*00ce*/ 	.short	0x00ff


	//----- nvinfo : EIATTR_EXIT_INSTR_OFFSETS
	.align		4
        /*00d0*/ 	.byte	0x04, 0x1c
        /*00d2*/ 	.short	(.L_36 - .L_35)


	//   ....[0]....
.L_35:
        /*00d4*/ 	.word	0x00001090


	//----- nvinfo : EIATTR_REQNTID
	.align		4
.L_36:
        /*00d8*/ 	.byte	0x04, 0x10
        /*00da*/ 	.short	(.L_38 - .L_37)
.L_37:
        /*00dc*/ 	.word	0x00000080
        /*00e0*/ 	.word	0x00000001
        /*00e4*/ 	.word	0x00000001


	//----- nvinfo : EIATTR_CBANK_PARAM_SIZE
	.align		4
.L_38:
        /*00e8*/ 	.byte	0x03, 0x19
        /*00ea*/ 	.short	0x005c


	//----- nvinfo : EIATTR_PARAM_CBANK
	.align		4
        /*00ec*/ 	.byte	0x04, 0x0a
        /*00ee*/ 	.short	(.L_40 - .L_39)
	.align		4
.L_39:
        /*00f0*/ 	.word	index@(.nv.constant0.triton_poi_fused_add_native_group_norm_relu_13)
        /*00f4*/ 	.short	0x0210
        /*00f6*/ 	.short	0x005c


	//----- nvinfo : EIATTR_SW_WAR
	.align		4
.L_40:
        /*00f8*/ 	.byte	0x04, 0x36
        /*00fa*/ 	.short	(.L_42 - .L_41)
.L_41:
        /*00fc*/ 	.word	0x00000008
.L_42:


//--------------------- .nv.callgraph             --------------------------
	.section	.nv.callgraph,"",@"SHT_CUDA_CALLGRAPH"
	.align	4
	.sectionentsize	8
	.align		4
        /*0000*/ 	.word	0x00000000
	.align		4
        /*0004*/ 	.word	0xffffffff
	.align		4
        /*0008*/ 	.word	0x00000000
	.align		4
        /*000c*/ 	.word	0xfffffffe
	.align		4
        /*0010*/ 	.word	0x00000000
	.align		4
        /*0014*/ 	.word	0xfffffffd
	.align		4
        /*0018*/ 	.word	0x00000000
	.align		4
        /*001c*/ 	.word	0xfffffffc


//--------------------- .nv.constant4             --------------------------
	.section	.nv.constant4,"a",@progbits
	.align	8
	.align		8
.nv.constant4:
        /*0000*/ 	.dword	_$_str


//--------------------- .text.triton_poi_fused_add_native_group_norm_relu_13 --------------------------
	.section	.text.triton_poi_fused_add_native_group_norm_relu_13,"ax",@progbits
	.align	128
        .global         triton_poi_fused_add_native_group_norm_relu_13
        .type           triton_poi_fused_add_native_group_norm_relu_13,@function
        .size           triton_poi_fused_add_native_group_norm_relu_13,(.L_x_1 - triton_poi_fused_add_native_group_norm_relu_13)
        .other          triton_poi_fused_add_native_group_norm_relu_13,@"STO_CUDA_ENTRY STV_DEFAULT"
triton_poi_fused_add_native_group_norm_relu_13:
.text.triton_poi_fused_add_native_group_norm_relu_13:
[----:B------:R-:W-:Y:S01]  /*0000*/  LDC R1, c[0x0][0x28] ;  /* 0x00000a00ff017b82 */ /* 0x000fe20000000800 */
[----:B------:R-:W1:Y:S07]  /*0010*/  S2R R0, SR_TID.X ;  /* 0x0000000000007919 */ /* 0x000e6e0000002100 */
[----:B------:R-:W2:Y:S01]  /*0020*/  LDC.64 R8, c[0x0][0x218] ;  /* 0x00008600ff087b82 */ /* 0x000ea20000000a00 */
[----:B------:R-:W-:Y:S01]  /*0030*/  ULDC.64 UR4, c[0x0][0x208] ;  /* 0x0000820000047ab9 */ /* 0x000fe20000000a00 */
[----:B------:R-:W3:Y:S01]  /*0040*/  S2R R3, SR_CTAID.X ;  /* 0x0000000000037919 */ /* 0x000ee20000002500 */
[----:B-1----:R-:W-:-:S04]  /*0050*/  SHF.L.U32 R0, R0, 0x2, RZ ;  /* 0x0000000200007819 */ /* 0x002fc800000006ff */
[----:B------:R-:W-:Y:S02]  /*0060*/  LOP3.LUT R0, R0, 0x1fc, RZ, 0xc0, !PT ;  /* 0x000001fc00007812 */ /* 0x000fe400078ec0ff */
[----:B---3--:R-:W-:Y:S02]  /*0070*/  SHF.R.S32.HI R11, RZ, 0x15, R3 ;  /* 0x00000015ff0b7819 */ /* 0x008fe40000011403 */
[----:B------:R-:W-:Y:S02]  /*0080*/  LEA R0, R3, R0, 0xa ;  /* 0x0000000003007211 */ /* 0x000fe400078e50ff */
[----:B------:R-:W-:Y:S02]  /*0090*/  SGXT R11, R11, 0x1 ;  /* 0x000000010b0b781a */ /* 0x000fe40000000200 */
[----:B------:R-:W-:Y:S01]  /*00a0*/  IADD3 R12, R0, 0x1, RZ ;  /* 0x00000001000c7810 */ /* 0x000fe20007ffe0ff */
[----:B--2---:R-:W-:Y:S01]  /*00b0*/  IMAD.WIDE R8, R0, 0x4, R8 ;  /* 0x0000000400087825 */ /* 0x004fe200078e0208 */
[----:B------:R-:W-:-:S02]  /*00c0*/  IADD3 R14, R0, 0x2, RZ ;  /* 0x00000002000e7810 */ /* 0x000fc40007ffe0ff */
[C---:B------:R-:W-:Y:S02]  /*00d0*/  LEA.HI R13, R11.reuse, R12, RZ, 0x8 ;  /* 0x0000000c0b0d7211 */ /* 0x040fe400078f40ff */
[----:B------:R-:W-:Y:S02]  /*00e0*/  LEA.HI R15, R11, R14, RZ, 0x8 ;  /* 0x0000000e0b0f7211 */ /* 0x000fe400078f40ff */
[----:B------:R-:W-:Y:S02]  /*00f0*/  LOP3.LUT R13, R13, 0xff00, RZ, 0xc0, !PT ;  /* 0x0000ff000d0d7812 */ /* 0x000fe400078ec0ff */
[----:B------:R-:W-:Y:S02]  /*0100*/  LEA.HI R2, R11, R0, RZ, 0x8 ;  /* 0x000000000b027211 */ /* 0x000fe400078f40ff */
[----:B------:R-:W-:Y:S02]  /*0110*/  IADD3 R13, R12, -R13, RZ ;  /* 0x8000000d0c0d7210 */ /* 0x000fe40007ffe0ff */
[----:B------:R-:W-:-:S02]  /*0120*/  IADD3 R12, R0, 0x3, RZ ;  /* 0x00000003000c7810 */ /* 0x000fc40007ffe0ff */
[----:B------:R-:W-:Y:S02]  /*0130*/  LOP3.LUT R15, R15, 0xff00, RZ, 0xc0, !PT ;  /* 0x0000ff000f0f7812 */ /* 0x000fe400078ec0ff */
[----:B------:R-:W-:Y:S02]  /*0140*/  LOP3.LUT R3, R2, 0xffffff00, RZ, 0xc0, !PT ;  /* 0xffffff0002037812 */ /* 0x000fe400078ec0ff */
[----:B------:R-:W-:Y:S02]  /*0150*/  LEA.HI R10, R11, R0, RZ, 0x12 ;  /* 0x000000000b0a7211 */ /* 0x000fe400078f90ff */
[----:B------:R-:W-:Y:S02]  /*0160*/  PRMT R17, R13, 0x9910, RZ ;  /* 0x000099100d117816 */ /* 0x000fe400000000ff */
[----:B------:R-:W-:Y:S02]  /*0170*/  LEA.HI R11, R11, R12, RZ, 0x8 ;  /* 0x0000000c0b0b7211 */ /* 0x000fe400078f40ff */
[----:B------:R-:W-:-:S02]  /*0180*/  IADD3 R15, R14, -R15, RZ ;  /* 0x8000000f0e0f7210 */ /* 0x000fc40007ffe0ff */
[----:B------:R-:W-:Y:S02]  /*0190*/  IADD3 R16, R0, -R3, RZ ;  /* 0x8000000300107210 */ /* 0x000fe40007ffe0ff */
[----:B------:R-:W-:Y:S02]  /*01a0*/  MOV R14, R17 ;  /* 0x00000011000e7202 */ /* 0x000fe40000000f00 */
[----:B------:R-:W-:Y:S02]  /*01b0*/  LOP3.LUT R11, R11, 0xff00, RZ, 0xc0, !PT ;  /* 0x0000ff000b0b7812 */ /* 0x000fe400078ec0ff */
[----:B------:R-:W-:Y:S02]  /*01c0*/  PRMT R17, R15, 0x9910, RZ ;  /* 0x000099100f117816 */ /* 0x000fe400000000ff */
[----:B------:R-:W-:Y:S02]  /*01d0*/  PRMT R2, R16, 0x9910, RZ ;  /* 0x0000991010027816 */ /* 0x000fe400000000ff */
[----:B------:R-:W-:-:S02]  /*01e0*/  SHF.R.S32.HI R14, RZ, 0xf, R14 ;  /* 0x0000000fff0e7819 */ /* 0x000fc4000001140e */
[----:B------:R-:W-:Y:S02]  /*01f0*/  IADD3 R11, R12, -R11, RZ ;  /* 0x8000000b0c0b7210 */ /* 0x000fe40007ffe0ff */
[----:B------:R-:W-:Y:S02]  /*0200*/  MOV R12, R17 ;  /* 0x00000011000c7202 */ /* 0x000fe40000000f00 */
[----:B------:R-:W-:Y:S02]  /*0210*/  SHF.R.S32.HI R2, RZ, 0xf, R2 ;  /* 0x0000000fff027819 */ /* 0x000fe40000011402 */
[----:B------:R-:W-:Y:S02]  /*0220*/  LOP3.LUT R14, R14, 0xffff, RZ, 0xc0, !PT ;  /* 0x0000ffff0e0e7812 */ /* 0x000fe400078ec0ff */
[----:B------:R-:W-:Y:S02]  /*0230*/  SHF.R.S32.HI R12, RZ, 0xf, R12 ;  /* 0x0000000fff0c7819 */ /* 0x000fe4000001140c */
[----:B------:R-:W-:-:S02]  /*0240*/  LOP3.LUT R3, R2, 0xffff, RZ, 0xc0, !PT ;  /* 0x0000ffff02037812 */ /* 0x000fc400078ec0ff */
[----:B------:R-:W-:Y:S02]  /*0250*/  LEA.HI R13, R14, R13, RZ, 0x15 ;  /* 0x0000000d0e0d7211 */ /* 0x000fe400078fa8ff */
[----:B------:R-:W-:Y:S02]  /*0260*/  LOP3.LUT R14, R12, 0xffff, RZ, 0xc0, !PT ;  /* 0x0000ffff0c0e7812 */ /* 0x000fe400078ec0ff */
[----:B------:R-:W-:Y:S02]  /*0270*/  LEA.HI R2, R3, R16, RZ, 0x15 ;  /* 0x0000001003027211 */ /* 0x000fe400078fa8ff */
[----:B------:R-:W-:Y:S02]  /*0280*/  PRMT R17, R11, 0x9910, RZ ;  /* 0x000099100b117816 */ /* 0x000fe400000000ff */
[----:B------:R-:W-:Y:S02]  /*0290*/  LEA.HI R15, R14, R15, RZ, 0x15 ;  /* 0x0000000f0e0f7211 */ /* 0x000fe400078fa8ff */
[----:B------:R-:W-:-:S02]  /*02a0*/  PRMT R4, R2, 0x9910, RZ ;  /* 0x0000991002047816 */ /* 0x000fc400000000ff */
[----:B------:R-:W1:Y:S01]  /*02b0*/  LDC.64 R2, c[0x0][0x220] ;  /* 0x00008800ff027b82 */ /* 0x000e620000000a00 */
[----:B------:R-:W-:Y:S02]  /*02c0*/  SHF.R.S32.HI R12, RZ, 0xf, R17 ;  /* 0x0000000fff0c7819 */ /* 0x000fe40000011411 */
[----:B------:R-:W-:Y:S02]  /*02d0*/  PRMT R17, R15, 0x9910, RZ ;  /* 0x000099100f117816 */ /* 0x000fe400000000ff */
[----:B------:R-:W-:Y:S02]  /*02e0*/  SHF.R.S32.HI R4, RZ, 0x5, R4 ;  /* 0x00000005ff047819 */ /* 0x000fe40000011404 */
[----:B------:R-:W-:Y:S01]  /*02f0*/  SHF.R.S32.HI R19, RZ, 0x12, R10 ;  /* 0x00000012ff137819 */ /* 0x000fe2000001140a */
[----:B------:R-:W2:Y:S01]  /*0300*/  LDC.64 R14, c[0x0][0x228] ;  /* 0x00008a00ff0e7b82 */ /* 0x000ea20000000a00 */
[----:B------:R-:W-:Y:S02]  /*0310*/  LOP3.LUT R18, R12, 0xffff, RZ, 0xc0, !PT ;  /* 0x0000ffff0c127812 */ /* 0x000fe400078ec0ff */
[----:B------:R-:W-:-:S02]  /*0320*/  PRMT R13, R13, 0x9910, RZ ;  /* 0x000099100d0d7816 */ /* 0x000fc400000000ff */
[----:B------:R-:W-:Y:S02]  /*0330*/  PRMT R34, R4, 0x9910, RZ ;  /* 0x0000991004227816 */ /* 0x000fe400000000ff */
[----:B------:R-:W-:Y:S01]  /*0340*/  LEA.HI R11, R18, R11, RZ, 0x15 ;  /* 0x0000000b120b7211 */ /* 0x000fe200078fa8ff */
[----:B------:R-:W3:Y:S01]  /*0350*/  LDG.E.128 R4, desc[UR4][R8.64] ;  /* 0x0000000408047981 */ /* 0x000ee2000c1e1d00 */
[----:B------:R-:W-:Y:S02]  /*0360*/  SHF.R.S32.HI R12, RZ, 0x5, R13 ;  /* 0x00000005ff0c7819 */ /* 0x000fe4000001140d */
[----:B------:R-:W-:Y:S02]  /*0370*/  MOV R13, R17 ;  /* 0x00000011000d7202 */ /* 0x000fe40000000f00 */
[----:B------:R-:W-:Y:S02]  /*0380*/  LEA R24, R19, R34, 0x3 ;  /* 0x0000002213187211 */ /* 0x000fe400078e18ff */
[----:B------:R-:W-:-:S02]  /*0390*/  PRMT R17, R11, 0x9910, RZ ;  /* 0x000099100b117816 */ /* 0x000fc400000000ff */
[----:B------:R-:W-:Y:S01]  /*03a0*/  SHF.R.S32.HI R11, RZ, 0x5, R13 ;  /* 0x00000005ff0b7819 */ /* 0x000fe2000001140d */
[----:B-1----:R-:W-:Y:S01]  /*03b0*/  IMAD.WIDE R28, R24, 0x4, R2 ;  /* 0x00000004181c7825 */ /* 0x002fe200078e0202 */
[----:B------:R-:W-:Y:S02]  /*03c0*/  PRMT R12, R12, 0x9910, RZ ;  /* 0x000099100c0c7816 */ /* 0x000fe400000000ff */
[----:B------:R-:W-:Y:S02]  /*03d0*/  MOV R13, R17 ;  /* 0x00000011000d7202 */ /* 0x000fe40000000f00 */
[----:B------:R-:W-:Y:S01]  /*03e0*/  PRMT R30, R11, 0x9910, RZ ;  /* 0x000099100b1e7816 */ /* 0x000fe200000000ff */
[----:B--2---:R-:W-:Y:S01]  /*03f0*/  IMAD.WIDE R26, R24, 0x4, R14 ;  /* 0x00000004181a7825 */ /* 0x004fe200078e020e */
[----:B------:R-:W-:Y:S01]  /*0400*/  LEA R20, R19, R12, 0x3 ;  /* 0x0000000c13147211 */ /* 0x000fe200078e18ff */
[----:B------:R1:W3:Y:S01]  /*0410*/  LDG.E.EL R28, desc[UR4][R28.64] ;  /* 0x000000041c1c7981 */ /* 0x0002e2000c2e1900 */
[----:B------:R-:W-:-:S02]  /*0420*/  SHF.R.S32.HI R11, RZ, 0x5, R13 ;  /* 0x00000005ff0b7819 */ /* 0x000fc4000001140d */
[----:B------:R-:W-:Y:S01]  /*0430*/  IADD3 R10, R10, 0x200, RZ ;  /* 0x000002000a0a7810 */ /* 0x000fe20007ffe0ff */
[----:B------:R-:W-:Y:S01]  /*0440*/  IMAD.WIDE R22, R20, 0x4, R2 ;  /* 0x0000000414167825 */ /* 0x000fe200078e0202 */
[----:B------:R-:W-:Y:S01]  /*0450*/  LEA R18, R19, R30, 0x3 ;  /* 0x0000001e13127211 */ /* 0x000fe200078e18ff */
[----:B------:R2:W4:Y:S01]  /*0460*/  LDG.E.EL R26, desc[UR4][R26.64] ;  /* 0x000000041a1a7981 */ /* 0x000522000c2e1900 */
[----:B-1----:R-:W-:-:S03]  /*0470*/  PRMT R29, R11, 0x9910, RZ ;  /* 0x000099100b1d7816 */ /* 0x002fc600000000ff */
[----:B------:R1:W5:Y:S01]  /*0480*/  LDG.E.EL R17, desc[UR4][R22.64] ;  /* 0x0000000416117981 */ /* 0x000362000c2e1900 */
[C---:B------:R-:W-:Y:S01]  /*0490*/  IMAD.WIDE R32, R18.reuse, 0x4, R2 ;  /* 0x0000000412207825 */ /* 0x040fe200078e0202 */
[----:B------:R-:W-:Y:S02]  /*04a0*/  LEA R19, R19, R29, 0x3 ;  /* 0x0000001d13137211 */ /* 0x000fe400078e18ff */
[----:B--2---:R-:W-:Y:S01]  /*04b0*/  SHF.R.S32.HI R27, RZ, 0x12, R10 ;  /* 0x00000012ff1b7819 */ /* 0x004fe2000001140a */
[--C-:B------:R-:W-:Y:S01]  /*04c0*/  IMAD.WIDE R10, R18, 0x4, R14.reuse ;  /* 0x00000004120a7825 */ /* 0x100fe200078e020e */
[----:B------:R2:W4:Y:S02]  /*04d0*/  LDG.E.EL R35, desc[UR4][R32.64] ;  /* 0x0000000420237981 */ /* 0x000524000c2e1900 */
[C---:B------:R-:W-:Y:S01]  /*04e0*/  LEA R25, R27.reuse, R34, 0x3 ;  /* 0x000000221b197211 */ /* 0x040fe200078e18ff */
[----:B-1----:R-:W-:Y:S01]  /*04f0*/  IMAD.WIDE R22, R20, 0x4, R14 ;  /* 0x0000000414167825 */ /* 0x002fe200078e020e */
[----:B------:R-:W-:Y:S01]  /*0500*/  LEA R21, R27, R12, 0x3 ;  /* 0x0000000c1b157211 */ /* 0x000fe200078e18ff */
[----:B------:R1:W4:Y:S02]  /*0510*/  LDG.E.EL R13, desc[UR4][R10.64] ;  /* 0x000000040a0d7981 */ /* 0x000324000c2e1900 */
[----:B------:R-:W-:-:S02]  /*0520*/  IMAD.WIDE R36, R19, 0x4, R2 ;  /* 0x0000000413247825 */ /* 0x000fc400078e0202 */
[----:B------:R1:W4:Y:S02]  /*0530*/  LDG.E.EL R31, desc[UR4][R22.64] ;  /* 0x00000004161f7981 */ /* 0x000324000c2e1900 */
[--C-:B--2---:R-:W-:Y:S02]  /*0540*/  IMAD.WIDE R32, R25, 0x4, R2.reuse ;  /* 0x0000000419207825 */ /* 0x104fe400078e0202 */
[----:B------:R-:W2:Y:S02]  /*0550*/  LDG.E.EL R12, desc[UR4][R36.64] ;  /* 0x00000004240c7981 */ /* 0x000ea4000c2e1900 */
[----:B-1----:R-:W-:Y:S01]  /*0560*/  IMAD.WIDE R10, R21, 0x4, R2 ;  /* 0x00000004150a7825 */ /* 0x002fe200078e0202 */
[C---:B0-----:R-:W-:Y:S02]  /*0570*/  LEA R22, R27.reuse, R30, 0x3 ;  /* 0x0000001e1b167211 */ /* 0x041fe400078e18ff */
[----:B------:R-:W-:Y:S02]  /*0580*/  LEA R23, R27, R29, 0x3 ;  /* 0x0000001d1b177211 */ /* 0x000fe400078e18ff */
[----:B------:R0:W2:Y:S04]  /*0590*/  LDG.E.EL R30, desc[UR4][R10.64] ;  /* 0x000000040a1e7981 */ /* 0x0000a8000c2e1900 */
[----:B------:R1:W2:Y:S01]  /*05a0*/  LDG.E.EL R29, desc[UR4][R32.64] ;  /* 0x00000004201d7981 */ /* 0x0002a2000c2e1900 */
[----:B0-----:R-:W-:-:S04]  /*05b0*/  IMAD.WIDE R10, R19, 0x4, R14 ;  /* 0x00000004130a7825 */ /* 0x001fc800078e020e */
[--C-:B-1----:R-:W-:Y:S01]  /*05c0*/  IMAD.WIDE R32, R22, 0x4, R2.reuse ;  /* 0x0000000416207825 */ /* 0x102fe200078e0202 */
[----:B------:R-:W2:Y:S03]  /*05d0*/  LDG.E.EL R34, desc[UR4][R10.64] ;  /* 0x000000040a227981 */ /* 0x000ea6000c2e1900 */
[----:B------:R-:W-:Y:S02]  /*05e0*/  IMAD.WIDE R2, R23, 0x4, R2 ;  /* 0x0000000417027825 */ /* 0x000fe400078e0202 */
[----:B------:R-:W2:Y:S04]  /*05f0*/  LDG.E.EL R32, desc[UR4][R32.64] ;  /* 0x0000000420207981 */ /* 0x000ea8000c2e1900 */
[----:B------:R-:W2:Y:S04]  /*0600*/  LDG.E.128 R8, desc[UR4][R8.64+0x800] ;  /* 0x0008000408087981 */ /* 0x000ea8000c1e1d00 */
[----:B------:R0:W2:Y:S02]  /*0610*/  LDG.E.EL R33, desc[UR4][R2.64] ;  /* 0x0000000402217981 */ /* 0x0000a4000c2e1900 */
[----:B0-----:R-:W-:-:S05]  /*0620*/  IMAD.WIDE R2, R25, 0x4, R14 ;  /* 0x0000000419027825 */ /* 0x001fca00078e020e */
[----:B------:R0:W2:Y:S02]  /*0630*/  LDG.E.EL R27, desc[UR4][R2.64] ;  /* 0x00000004021b7981 */ /* 0x0000a4000c2e1900 */
[----:B0-----:R-:W-:-:S04]  /*0640*/  IMAD.WIDE R2, R21, 0x4, R14 ;  /* 0x0000000415027825 */ /* 0x001fc800078e020e */
[----:B---3--:R-:W-:Y:S02]  /*0650*/  FADD R4, R4, -R28 ;  /* 0x8000001c04047221 */ /* 0x008fe40000000000 */
[----:B------:R5:W3:Y:S02]  /*0660*/  LDG.E.EL R28, desc[UR4][R2.64] ;  /* 0x00000004021c7981 */ /* 0x000ae4000c2e1900 */
[----:B-----5:R-:W-:Y:S01]  /*0670*/  FADD R2, R5, -R17 ;  /* 0x8000001105027221 */ /* 0x020fe20000000000 */
[----:B------:R-:W-:Y:S01]  /*0680*/  HFMA2.MMA R17, -RZ, RZ, 0.5, 0 ;  /* 0x38000000ff117435 */ /* 0x000fe200000001ff */
[----:B----4-:R-:W-:Y:S01]  /*0690*/  FADD R3, R6, -R35 ;  /* 0x8000002306037221 */ /* 0x010fe20000000000 */
[----:B--2---:R-:W-:Y:S01]  /*06a0*/  FADD R12, R7, -R12 ;  /* 0x8000000c070c7221 */ /* 0x004fe20000000000 */
[----:B------:R-:W-:-:S04]  /*06b0*/  IMAD.WIDE R6, R22, 0x4, R14 ;  /* 0x0000000416067825 */ /* 0x000fc800078e020e */
[----:B------:R-:W-:Y:S02]  /*06c0*/  IMAD.WIDE R14, R23, 0x4, R14 ;  /* 0x00000004170e7825 */ /* 0x000fe400078e020e */
[----:B------:R-:W2:Y:S02]  /*06d0*/  LDG.E.EL R6, desc[UR4][R6.64] ;  /* 0x0000000406067981 */ /* 0x000ea4000c2e1900 */
[-C--:B------:R-:W-:Y:S01]  /*06e0*/  FFMA R26, R26, R17.reuse, 9.9999997473787516356e-06 ;  /* 0x3727c5ac1a1a7423 */ /* 0x080fe20000000011 */
[-C--:B------:R-:W-:Y:S01]  /*06f0*/  FFMA R31, R31, R17.reuse, 9.9999997473787516356e-06 ;  /* 0x3727c5ac1f1f7423 */ /* 0x080fe20000000011 */
[-C--:B------:R-:W-:Y:S01]  /*0700*/  FFMA R13, R13, R17.reuse, 9.9999997473787516356e-06 ;  /* 0x3727c5ac0d0d7423 */ /* 0x080fe20000000011 */
[----:B------:R0:W4:Y:S01]  /*0710*/  LDG.E.EL R7, desc[UR4][R14.64] ;  /* 0x000000040e077981 */ /* 0x000122000c2e1900 */
[----:B------:R-:W-:Y:S02]  /*0720*/  FFMA R36, R34, R17, 9.9999997473787516356e-06 ;  /* 0x3727c5ac22247423 */ /* 0x000fe40000000011 */
[----:B------:R-:W1:Y:S08]  /*0730*/  LDC.64 R34, c[0x0][0x240] ;  /* 0x00009000ff227b82 */ /* 0x000e700000000a00 */
[----:B0-----:R-:W0:Y:S01]  /*0740*/  LDC.64 R14, c[0x0][0x248] ;  /* 0x00009200ff0e7b82 */ /* 0x001e220000000a00 */
[----:B------:R-:W5:Y:S01]  /*0750*/  MUFU.RSQ R26, R26 ;  /* 0x0000001a001a7308 */ /* 0x000f620000001400 */
[----:B------:R-:W-:-:S07]  /*0760*/  FADD R8, R8, -R29 ;  /* 0x8000001d08087221 */ /* 0x000fce0000000000 */
[----:B------:R-:W1:Y:S08]  /*0770*/  MUFU.RSQ R31, R31 ;  /* 0x0000001f001f7308 */ /* 0x000e700000001400 */
[----:B------:R-:W1:Y:S01]  /*0780*/  MUFU.RSQ R13, R13 ;  /* 0x0000000d000d7308 */ /* 0x000e620000001400 */
[----:B------:R-:W-:-:S07]  /*0790*/  FFMA R27, R27, R17, 9.9999997473787516356e-06 ;  /* 0x3727c5ac1b1b7423 */ /* 0x000fce0000000011 */
[----:B------:R-:W1:Y:S08]  /*07a0*/  MUFU.RSQ R29, R36 ;  /* 0x00000024001d7308 */ /* 0x000e700000001400 */
[----:B------:R-:W0:Y:S01]  /*07b0*/  MUFU.RSQ R27, R27 ;  /* 0x0000001b001b7308 */ /* 0x000e220000001400 */
[----:B------:R-:W-:Y:S01]  /*07c0*/  FADD R32, R10, -R32 ;  /* 0x800000200a207221 */ /* 0x000fe20000000000 */
[----:B------:R-:W-:Y:S01]  /*07d0*/  FADD R33, R11, -R33 ;  /* 0x800000210b217221 */ /* 0x000fe20000000000 */
[----:B-----5:R-:W-:Y:S01]  /*07e0*/  FMUL R26, R26, R4 ;  /* 0x000000041a1a7220 */ /* 0x020fe20000400000 */
[----:B------:R-:W-:Y:S01]  /*07f0*/  FADD R5, R9, -R30 ;  /* 0x8000001e09057221 */ /* 0x000fe20000000000 */
[----:B-1----:R-:W-:Y:S01]  /*0800*/  FMUL R2, R31, R2 ;  /* 0x000000021f027220 */ /* 0x002fe20000400000 */
[----:B------:R-:W-:Y:S01]  /*0810*/  FMUL R3, R13, R3 ;  /* 0x000000030d037220 */ /* 0x000fe20000400000 */
[----:B------:R-:W-:Y:S01]  /*0820*/  FMUL R4, R29, R12 ;  /* 0x0000000c1d047220 */ /* 0x000fe20000400000 */
[----:B0-----:R-:W-:-:S04]  /*0830*/  IMAD.WIDE R10, R20, 0x4, R14 ;  /* 0x00000004140a7825 */ /* 0x001fc800078e020e */
[----:B------:R-:W-:Y:S01]  /*0840*/  IMAD.WIDE R30, R24, 0x4, R14 ;  /* 0x00000004181e7825 */ /* 0x000fe200078e020e */
[----:B------:R-:W5:Y:S03]  /*0850*/  LDG.E.EL R29, desc[UR4][R10.64] ;  /* 0x000000040a1d7981 */ /* 0x000f66000c2e1900 */
[----:B------:R-:W-:-:S04]  /*0860*/  IMAD.WIDE R12, R0, 0x4, R34 ;  /* 0x00000004000c7825 */ /* 0x000fc800078e0222 */
[----:B------:R-:W-:Y:S01]  /*0870*/  FMUL R27, R27, R8 ;  /* 0x000000081b1b7220 */ /* 0x000fe20000400000 */
[----:B------:R0:W5:Y:S04]  /*0880*/  LDG.E.EL R34, desc[UR4][R30.64] ;  /* 0x000000041e227981 */ /* 0x000168000c2e1900 */
[----:B------:R-:W5:Y:S01]  /*0890*/  LDG.E.128 R8, desc[UR4][R12.64] ;  /* 0x000000040c087981 */ /* 0x000f62000c1e1d00 */
[----:B------:R-:W-:-:S04]  /*08a0*/  IMAD.WIDE R36, R19, 0x4, R14 ;  /* 0x0000000413247825 */ /* 0x000fc800078e020e */
[----:B0-----:R-:W-:-:S06]  /*08b0*/  IMAD.WIDE R30, R18, 0x4, R14 ;  /* 0x00000004121e7825 */ /* 0x001fcc00078e020e */
[----:B------:R-:W5:Y:S04]  /*08c0*/  LDG.E.EL R30, desc[UR4][R30.64] ;  /* 0x000000041e1e7981 */ /* 0x000f68000c2e1900 */
[----:B------:R0:W5:Y:S02]  /*08d0*/  LDG.E.EL R31, desc[UR4][R36.64] ;  /* 0x00000004241f7981 */ /* 0x000164000c2e1900 */
[----:B0-----:R-:W-:-:S04]  /*08e0*/  IMAD.WIDE R36, R21, 0x4, R14 ;  /* 0x0000000415247825 */ /* 0x001fc800078e020e */
[----:B---3--:R-:W-:-:S06]  /*08f0*/  FFMA R28, R28, R17, 9.9999997473787516356e-06 ;  /* 0x3727c5ac1c1c7423 */ /* 0x008fcc0000000011 */
[----:B------:R-:W-:Y:S01]  /*0900*/  MUFU.RSQ R28, R28 ;  /* 0x0000001c001c7308 */ /* 0x000fe20000001400 */
[----:B--2---:R-:W-:-:S07]  /*0910*/  FFMA R6, R6, R17, 9.9999997473787516356e-06 ;  /* 0x3727c5ac06067423 */ /* 0x004fce0000000011 */
[----:B------:R-:W0:Y:S01]  /*0920*/  MUFU.RSQ R35, R6 ;  /* 0x0000000600237308 */ /* 0x000e220000001400 */
[----:B----4-:R-:W-:-:S07]  /*0930*/  FFMA R7, R7, R17, 9.9999997473787516356e-06 ;  /* 0x3727c5ac07077423 */ /* 0x010fce0000000011 */
[----:B------:R-:W1:Y:S01]  /*0940*/  MUFU.RSQ R7, R7 ;  /* 0x0000000700077308 */ /* 0x000e620000001400 */
[----:B0-----:R-:W-:Y:S01]  /*0950*/  FMUL R6, R35, R32 ;  /* 0x0000002023067220 */ /* 0x001fe20000400000 */
[----:B------:R-:W-:Y:S01]  /*0960*/  FMUL R5, R28, R5 ;  /* 0x000000051c057220 */ /* 0x000fe20000400000 */
[----:B-1----:R-:W-:Y:S01]  /*0970*/  FMUL R7, R7, R33 ;  /* 0x0000002107077220 */ /* 0x002fe20000400000 */
[----:B------:R-:W-:-:S06]  /*0980*/  IMAD.WIDE R32, R25, 0x4, R14 ;  /* 0x0000000419207825 */ /* 0x000fcc00078e020e */
[----:B------:R-:W2:Y:S04]  /*0990*/  LDG.E.EL R32, desc[UR4][R32.64] ;  /* 0x0000000420207981 */ /* 0x000ea8000c2e1900 */
[----:B------:R0:W3:Y:S02]  /*09a0*/  LDG.E.EL R33, desc[UR4][R36.64] ;  /* 0x0000000424217981 */ /* 0x0000e4000c2e1900 */
[----:B0-----:R-:W0:Y:S01]  /*09b0*/  LDC.64 R36, c[0x0][0x250] ;  /* 0x00009400ff247b82 */ /* 0x001e220000000a00 */
[----:B-----5:R-:W-:Y:S01]  /*09c0*/  FADD R8, R8, -R34 ;  /* 0x8000002208087221 */ /* 0x020fe20000000000 */
[----:B------:R-:W-:-:S04]  /*09d0*/  IMAD.WIDE R34, R22, 0x4, R14 ;  /* 0x0000000416227825 */ /* 0x000fc800078e020e */
[----:B------:R-:W-:Y:S02]  /*09e0*/  IMAD.WIDE R14, R23, 0x4, R14 ;  /* 0x00000004170e7825 */ /* 0x000fe400078e020e */
[----:B------:R-:W4:Y:S04]  /*09f0*/  LDG.E.EL R34, desc[UR4][R34.64] ;  /* 0x0000000422227981 */ /* 0x000f28000c2e1900 */
[----:B------:R-:W5:Y:S04]  /*0a00*/  LDG.E.EL R28, desc[UR4][R14.64] ;  /* 0x000000040e1c7981 */ /* 0x000f68000c2e1900 */
[----:B------:R-:W4:Y:S01]  /*0a10*/  LDG.E.128 R12, desc[UR4][R12.64+0x800] ;  /* 0x000800040c0c7981 */ /* 0x000f22000c1e1d00 */
[----:B------:R-:W-:Y:S01]  /*0a20*/  FADD R30, R10, -R30 ;  /* 0x8000001e0a1e7221 */ /* 0x000fe20000000000 */
[----:B------:R-:W-:Y:S01]  /*0a30*/  FADD R31, R11, -R31 ;  /* 0x8000001f0b1f7221 */ /* 0x000fe20000000000 */
[----:B0-----:R-:W-:-:S04]  /*0a40*/  IMAD.WIDE R10, R24, 0x4, R36 ;  /* 0x00000004180a7825 */ /* 0x001fc800078e0224 */
[----:B------:R-:W-:Y:S02]  /*0a50*/  FADD R29, R9, -R29 ;  /* 0x8000001d091d7221 */ /* 0x000fe40000000000 */
[----:B------:R0:W3:Y:S02]  /*0a60*/  LDG.E.EL R9, desc[UR4][R10.64] ;  /* 0x000000040a097981 */ /* 0x0000e4000c2e1900 */
[----:B0-----:R-:W-:-:S04]  /*0a70*/  IMAD.WIDE R10, R25, 0x4, R36 ;  /* 0x00000004190a7825 */ /* 0x001fc800078e0224 */
[----:B----4-:R-:W-:Y:S01]  /*0a80*/  FADD R25, R14, -R34 ;  /* 0x800000220e197221 */ /* 0x010fe20000000000 */
[----:B-----5:R-:W-:Y:S01]  /*0a90*/  FADD R28, R15, -R28 ;  /* 0x8000001c0f1c7221 */ /* 0x020fe20000000000 */
[----:B------:R-:W-:-:S04]  /*0aa0*/  IMAD.WIDE R14, R20, 0x4, R36 ;  /* 0x00000004140e7825 */ /* 0x000fc800078e0224 */
[----:B--2---:R-:W-:Y:S01]  /*0ab0*/  FADD R32, R12, -R32 ;  /* 0x800000200c207221 */ /* 0x004fe20000000000 */
[----:B---3--:R-:W-:Y:S02]  /*0ac0*/  FADD R24, R13, -R33 ;  /* 0x800000210d187221 */ /* 0x008fe40000000000 */
[----:B------:R0:W2:Y:S01]  /*0ad0*/  LDG.E.EL R33, desc[UR4][R10.64] ;  /* 0x000000040a217981 */ /* 0x0000a2000c2e1900 */
[----:B------:R-:W-:-:S04]  /*0ae0*/  IMAD.WIDE R12, R18, 0x4, R36 ;  /* 0x00000004120c7825 */ /* 0x000fc800078e0224 */
[----:B------:R-:W-:-:S04]  /*0af0*/  IMAD.WIDE R18, R19, 0x4, R36 ;  /* 0x0000000413127825 */ /* 0x000fc800078e0224 */
[--C-:B0-----:R-:W-:Y:S02]  /*0b00*/  IMAD.WIDE R10, R21, 0x4, R36.reuse ;  /* 0x00000004150a7825 */ /* 0x101fe400078e0224 */
[----:B------:R-:W3:Y:S02]  /*0b10*/  LDG.E.EL R18, desc[UR4][R18.64] ;  /* 0x0000000412127981 */ /* 0x000ee4000c2e1900 */
[--C-:B------:R-:W-:Y:S02]  /*0b20*/  IMAD.WIDE R20, R22, 0x4, R36.reuse ;  /* 0x0000000416147825 */ /* 0x100fe400078e0224 */
[----:B------:R0:W4:Y:S02]  /*0b30*/  LDG.E.EL R22, desc[UR4][R14.64] ;  /* 0x000000040e167981 */ /* 0x000124000c2e1900 */
[----:B------:R-:W-:Y:S02]  /*0b40*/  IMAD.WIDE R36, R23, 0x4, R36 ;  /* 0x0000000417247825 */ /* 0x000fe400078e0224 */
[----:B------:R1:W5:Y:S02]  /*0b50*/  LDG.E.EL R23, desc[UR4][R12.64] ;  /* 0x000000040c177981 */ /* 0x000364000c2e1900 */
[----:B------:R-:W-:-:S02]  /*0b60*/  FFMA R35, R9, R17, 9.9999997473787516356e-06 ;  /* 0x3727c5ac09237423 */ /* 0x000fc40000000011 */
[----:B------:R-:W2:Y:S01]  /*0b70*/  LDG.E.EL R19, desc[UR4][R10.64] ;  /* 0x000000040a137981 */ /* 0x000ea2000c2e1900 */
[----:B0-----:R-:W0:Y:S03]  /*0b80*/  LDC.64 R14, c[0x0][0x230] ;  /* 0x00008c00ff0e7b82 */ /* 0x001e260000000a00 */
[----:B------:R-:W2:Y:S05]  /*0b90*/  LDG.E.EL R20, desc[UR4][R20.64] ;  /* 0x0000000414147981 */ /* 0x000eaa000c2e1900 */
[----:B-1----:R-:W1:Y:S01]  /*0ba0*/  LDC.64 R12, c[0x0][0x238] ;  /* 0x00008e00ff0c7b82 */ /* 0x002e620000000a00 */
[----:B------:R-:W0:Y:S01]  /*0bb0*/  MUFU.RSQ R34, R35 ;  /* 0x0000002300227308 */ /* 0x000e220000001400 */
[----:B------:R0:W2:Y:S06]  /*0bc0*/  LDG.E.EL R21, desc[UR4][R36.64] ;  /* 0x0000000424157981 */ /* 0x0000ac000c2e1900 */
[----:B0-----:R-:W0:Y:S01]  /*0bd0*/  LDC.64 R36, c[0x0][0x258] ;  /* 0x00009600ff247b82 */ /* 0x001e220000000a00 */
[----:B------:R-:W-:-:S04]  /*0be0*/  IMAD.WIDE R10, R16, 0x4, R14 ;  /* 0x00000004100a7825 */ /* 0x000fc800078e020e */
[----:B------:R-:W-:Y:S02]  /*0bf0*/  FMUL R34, R34, R8 ;  /* 0x0000000822227220 */ /* 0x000fe40000400000 */
[----:B------:R-:W3:Y:S01]  /*0c00*/  LDG.E.EL.128 R8, desc[UR4][R10.64] ;  /* 0x000000040a087981 */ /* 0x000ee2000c2e1d00 */
[----:B-1----:R-:W-:-:S06]  /*0c10*/  IMAD.WIDE R12, R16, 0x4, R12 ;  /* 0x00000004100c7825 */ /* 0x002fcc00078e020c */
[----:B------:R-:W3:Y:S01]  /*0c20*/  LDG.E.EL.128 R12, desc[UR4][R12.64] ;  /* 0x000000040c0c7981 */ /* 0x000ee2000c2e1d00 */
[----:B0-----:R-:W-:-:S04]  /*0c30*/  IMAD.WIDE R36, R16, 0x4, R36 ;  /* 0x0000000410247825 */ /* 0x001fc800078e0224 */
[-C--:B----4-:R-:W-:Y:S01]  /*0c40*/  FFMA R22, R22, R17.reuse, 9.9999997473787516356e-06 ;  /* 0x3727c5ac16167423 */ /* 0x090fe20000000011 */
[----:B-----5:R-:W-:-:S05]  /*0c50*/  FFMA R35, R23, R17, 9.9999997473787516356e-06 ;  /* 0x3727c5ac17237423 */ /* 0x020fca0000000011 */
[----:B------:R-:W0:Y:S08]  /*0c60*/  MUFU.RSQ R22, R22 ;  /* 0x0000001600167308 */ /* 0x000e300000001400 */
[----:B------:R-:W1:Y:S01]  /*0c70*/  MUFU.RSQ R23, R35 ;  /* 0x0000002300177308 */ /* 0x000e620000001400 */
[----:B0-----:R-:W-:Y:S01]  /*0c80*/  FMUL R29, R22, R29 ;  /* 0x0000001d161d7220 */ /* 0x001fe20000400000 */
[----:B-1----:R-:W-:-:S02]  /*0c90*/  FMUL R30, R23, R30 ;  /* 0x0000001e171e7220 */ /* 0x002fc40000400000 */
[----:B------:R-:W0:Y:S01]  /*0ca0*/  LDC.64 R22, c[0x0][0x260] ;  /* 0x00009800ff167b82 */ /* 0x000e220000000a00 */
[-C--:B--2---:R-:W-:Y:S01]  /*0cb0*/  FFMA R33, R33, R17.reuse, 9.9999997473787516356e-06 ;  /* 0x3727c5ac21217423 */ /* 0x084fe20000000011 */
[----:B---3--:R-:W-:-:S05]  /*0cc0*/  FFMA R18, R18, R17, 9.9999997473787516356e-06 ;  /* 0x3727c5ac12127423 */ /* 0x008fca0000000011 */
[----:B------:R-:W1:Y:S08]  /*0cd0*/  MUFU.RSQ R33, R33 ;  /* 0x0000002100217308 */ /* 0x000e700000001400 */
[----:B------:R-:W2:Y:S01]  /*0ce0*/  MUFU.RSQ R18, R18 ;  /* 0x0000001200127308 */ /* 0x000ea20000001400 */
[C-C-:B------:R-:W-:Y:S01]  /*0cf0*/  FFMA R26, R8.reuse, R26, R12.reuse ;  /* 0x0000001a081a7223 */ /* 0x140fe2000000000c */
[----:B------:R-:W-:Y:S01]  /*0d00*/  FFMA R27, R8, R27, R12 ;  /* 0x0000001b081b7223 */ /* 0x000fe2000000000c */
[----:B------:R-:W-:Y:S01]  /*0d10*/  FFMA R8, R19, R17, 9.9999997473787516356e-06 ;  /* 0x3727c5ac13087423 */ /* 0x000fe20000000011 */
[----:B0-----:R-:W-:-:S04]  /*0d20*/  IMAD.WIDE R22, R16, 0x4, R22 ;  /* 0x0000000410167825 */ /* 0x001fc800078e0216 */
[----:B-1----:R-:W-:Y:S01]  /*0d30*/  FMUL R32, R33, R32 ;  /* 0x0000002021207220 */ /* 0x002fe20000400000 */
[-C--:B------:R-:W-:Y:S01]  /*0d40*/  FFMA R12, R20, R17.reuse, 9.9999997473787516356e-06 ;  /* 0x3727c5ac140c7423 */ /* 0x080fe20000000011 */
[----:B------:R-:W-:Y:S01]  /*0d50*/  FFMA R33, R21, R17, 9.9999997473787516356e-06 ;  /* 0x3727c5ac15217423 */ /* 0x000fe20000000011 */
[----:B--2---:R-:W-:Y:S01]  /*0d60*/  FMUL R31, R18, R31 ;  /* 0x0000001f121f7220 */ /* 0x004fe20000400000 */
[----:B------:R-:W2:Y:S04]  /*0d70*/  LDG.E.EL.128 R20, desc[UR4][R22.64] ;  /* 0x0000000416147981 */ /* 0x000ea8000c2e1d00 */
[----:B------:R-:W2:Y:S01]  /*0d80*/  LDG.E.EL.128 R16, desc[UR4][R36.64] ;  /* 0x0000000424107981 */ /* 0x000ea2000c2e1d00 */
[----:B------:R-:W0:Y:S01]  /*0d90*/  MUFU.RSQ R35, R8 ;  /* 0x0000000800237308 */ /* 0x000e220000001400 */
[----:B------:R-:W-:-:S07]  /*0da0*/  FFMA R5, R9, R5, R13 ;  /* 0x0000000509057223 */ /* 0x000fce000000000d */
[----:B------:R-:W1:Y:S01]  /*0db0*/  MUFU.RSQ R12, R12 ;  /* 0x0000000c000c7308 */ /* 0x000e620000001400 */
[----:B0-----:R-:W-:-:S07]  /*0dc0*/  FMUL R24, R35, R24 ;  /* 0x0000001823187220 */ /* 0x001fce0000400000 */
[----:B------:R-:W0:Y:S01]  /*0dd0*/  MUFU.RSQ R33, R33 ;  /* 0x0000002100217308 */ /* 0x000e220000001400 */
[----:B------:R-:W-:Y:S01]  /*0de0*/  FFMA R35, R9, R2, R13 ;  /* 0x0000000209237223 */ /* 0x000fe2000000000d */
[--C-:B------:R-:W-:Y:S02]  /*0df0*/  FFMA R9, R10, R3, R14.reuse ;  /* 0x000000030a097223 */ /* 0x100fe4000000000e */
[----:B------:R-:W3:Y:S01]  /*0e00*/  LDC.64 R2, c[0x0][0x210] ;  /* 0x00008400ff027b82 */ /* 0x000ee20000000a00 */
[C-C-:B------:R-:W-:Y:S01]  /*0e10*/  FFMA R4, R11.reuse, R4, R15.reuse ;  /* 0x000000040b047223 */ /* 0x140fe2000000000f */
[----:B------:R-:W-:Y:S01]  /*0e20*/  FFMA R7, R11, R7, R15 ;  /* 0x000000070b077223 */ /* 0x000fe2000000000f */
[----:B-1----:R-:W-:Y:S01]  /*0e30*/  FMUL R25, R12, R25 ;  /* 0x000000190c197220 */ /* 0x002fe20000400000 */
[----:B------:R-:W-:Y:S01]  /*0e40*/  FFMA R6, R10, R6, R14 ;  /* 0x000000060a067223 */ /* 0x000fe2000000000e */
[----:B0-----:R-:W-:Y:S01]  /*0e50*/  FMUL R28, R33, R28 ;  /* 0x0000001c211c7220 */ /* 0x001fe20000400000 */
[----:B---3--:R-:W-:-:S04]  /*0e60*/  IMAD.WIDE R2, R0, 0x4, R2 ;  /* 0x0000000400027825 */ /* 0x008fc800078e0202 */
[----:B--2---:R-:W-:Y:S01]  /*0e70*/  FFMA R11, R16, R34, R20 ;  /* 0x00000022100b7223 */ /* 0x004fe20000000014 */
[----:B------:R-:W-:Y:S01]  /*0e80*/  FFMA R31, R19, R31, R23 ;  /* 0x0000001f131f7223 */ /* 0x000fe20000000017 */
[----:B------:R-:W-:Y:S01]  /*0e90*/  FFMA R30, R18, R30, R22 ;  /* 0x0000001e121e7223 */ /* 0x000fe20000000016 */
[----:B------:R-:W-:Y:S01]  /*0ea0*/  FFMA R32, R16, R32, R20 ;  /* 0x0000002010207223 */ /* 0x000fe20000000014 */
[C-C-:B------:R-:W-:Y:S01]  /*0eb0*/  FFMA R8, R17.reuse, R29, R21.reuse ;  /* 0x0000001d11087223 */ /* 0x140fe20000000015 */
[----:B------:R-:W-:Y:S01]  /*0ec0*/  FSETP.GEU.AND P6, PT, R26, -R11, PT ;  /* 0x8000000b1a00720b */ /* 0x000fe20003fce000 */
[----:B------:R-:W-:Y:S01]  /*0ed0*/  FFMA R24, R17, R24, R21 ;  /* 0x0000001811187223 */ /* 0x000fe20000000015 */
[----:B------:R-:W-:Y:S01]  /*0ee0*/  FADD R11, R11, R26 ;  /* 0x0000001a0b0b7221 */ /* 0x000fe20000000000 */
[----:B------:R-:W-:Y:S01]  /*0ef0*/  FFMA R25, R18, R25, R22 ;  /* 0x0000001912197223 */ /* 0x000fe20000000016 */
[----:B------:R-:W-:Y:S01]  /*0f00*/  FFMA R28, R19, R28, R23 ;  /* 0x0000001c131c7223 */ /* 0x000fe20000000017 */
[----:B------:R-:W-:Y:S01]  /*0f10*/  FSETP.GEU.AND P2, PT, R4, -R31, PT ;  /* 0x8000001f0400720b */ /* 0x000fe20003f4e000 */
[----:B------:R-:W-:Y:S01]  /*0f20*/  FADD R31, R31, R4 ;  /* 0x000000041f1f7221 */ /* 0x000fe20000000000 */
        /* <DEDUP_REMOVED lines=8> */
[----:B------:R-:W-:Y:S01]  /*0fb0*/  FSEL R4, R11, RZ, P6 ;  /* 0x000000ff0b047208 */ /* 0x000fe20003000000 */
[----:B------:R-:W-:Y:S01]  /*0fc0*/  FADD R10, R25, R6 ;  /* 0x00000006190a7221 */ /* 0x000fe20000000000 */
[----:B------:R-:W-:Y:S01]  /*0fd0*/  FADD R11, R28, R7 ;  /* 0x000000071c0b7221 */ /* 0x000fe20000000000 */
[----:B------:R-:W-:-:S02]  /*0fe0*/  FSETP.GEU.AND P0, PT, R6, -R25, PT ;  /* 0x800000190600720b */ /* 0x000fc40003f0e000 */
[----:B------:R-:W-:Y:S02]  /*0ff0*/  FSETP.GEU.AND P6, PT, R7, -R28, PT ;  /* 0x8000001c0700720b */ /* 0x000fe40003fce000 */
[----:B------:R-:W-:Y:S02]  /*1000*/  FSEL R6, R9, RZ, P3 ;  /* 0x000000ff09067208 */ /* 0x000fe40001800000 */
[----:B------:R-:W-:Y:S02]  /*1010*/  FSEL R8, R27, RZ, P5 ;  /* 0x000000ff1b087208 */ /* 0x000fe40002800000 */
[----:B------:R-:W-:Y:S02]  /*1020*/  FSEL R5, R35, RZ, P4 ;  /* 0x000000ff23057208 */ /* 0x000fe40002000000 */
[----:B------:R-:W-:Y:S02]  /*1030*/  FSEL R7, R31, RZ, P2 ;  /* 0x000000ff1f077208 */ /* 0x000fe40001000000 */
[----:B------:R-:W-:-:S02]  /*1040*/  FSEL R9, R24, RZ, P1 ;  /* 0x000000ff18097208 */ /* 0x000fc40000800000 */
[----:B------:R-:W-:Y:S02]  /*1050*/  FSEL R10, R10, RZ, P0 ;  /* 0x000000ff0a0a7208 */ /* 0x000fe40000000000 */
[----:B------:R-:W-:Y:S01]  /*1060*/  FSEL R11, R11, RZ, P6 ;  /* 0x000000ff0b0b7208 */ /* 0x000fe20003000000 */
[----:B------:R-:W-:Y:S04]  /*1070*/  STG.E.128 desc[UR4][R2.64], R4 ;  /* 0x0000000402007986 */ /* 0x000fe8000c101d04 */
[----:B------:R-:W-:Y:S01]  /*1080*/  STG.E.128 desc[UR4][R2.64+0x800], R8 ;  /* 0x0008000802007986 */ /* 0x000fe2000c101d04 */
[----:B------:R-:W-:Y:S05]  /*1090*/  EXIT ;  /* 0x000000000000794d */ /* 0x000fea0003800000 */
.L_x_0:
[----:B------:R-:W-:-:S00]  /*10a0*/  BRA `(.L_x_0) ;  /* 0xfffffffc00fc7947 */ /* 0x000fc0000383ffff */
[----:B------:R-:W-:-:S00]  /*10b0*/  NOP ;  /* 0x0000000000007918 */ /* 0x000fc00000000000 */
        /* <DEDUP_REMOVED lines=12> */
.L_x_1:


//--------------------- .nv.global.init           --------------------------
	.section	.nv.global.init,"aw",@progbits
.nv.global.init:
	.type		_$_str,@object
	.size		_$_str,(.L_0 - _$_str)
_$_str:
        /*0000*/ 	.byte	0x5f, 0x5f, 0x43, 0x55, 0x44, 0x41, 0x5f, 0x46, 0x54, 0x5a, 0x00
.L_0:


//--------------------- .nv.constant0.triton_poi_fused_add_native_group_norm_relu_13 --------------------------
	.section	.nv.constant0.triton_poi_fused_add_native_group_norm_relu_13,"a",@progbits
	.sectionflags	@""
	.align	4
.nv.constant0.triton_poi_fused_add_native_group_norm_relu_13:
	.zero		620
